//
// Generated by NVIDIA NVVM Compiler
//
// Compiler Build ID: CL-36424714
// Cuda compilation tools, release 13.0, V13.0.88
// Based on NVVM 20.0.0
//

.version 9.0
.target sm_100
.address_size 64

	// .globl	_Z9vectorAddPKfS0_Pfi
// _ZZ9vectorAddPKfS0_PfiE3sum has been demoted

.visible .entry _Z9vectorAddPKfS0_Pfi(
	.param .u64 .ptr .align 1 _Z9vectorAddPKfS0_Pfi_param_0,
	.param .u64 .ptr .align 1 _Z9vectorAddPKfS0_Pfi_param_1,
	.param .u64 .ptr .align 1 _Z9vectorAddPKfS0_Pfi_param_2,
	.param .u32 _Z9vectorAddPKfS0_Pfi_param_3
)
{
	.reg .pred 	%p<3>;
	.reg .b32 	%r<15>;
	.reg .b32 	%f<23>;
	.reg .b64 	%rd<10>;
	// demoted variable
	.shared .align 4 .b8 _ZZ9vectorAddPKfS0_PfiE3sum[800];
	ld.param.u64 	%rd1, [_Z9vectorAddPKfS0_Pfi_param_0];
	ld.param.u64 	%rd2, [_Z9vectorAddPKfS0_Pfi_param_1];
	ld.param.u64 	%rd3, [_Z9vectorAddPKfS0_Pfi_param_2];
	ld.param.u32 	%r4, [_Z9vectorAddPKfS0_Pfi_param_3];
	mov.u32 	%r5, %ntid.x;
	mov.u32 	%r6, %ctaid.x;
	mov.u32 	%r7, %tid.x;
	mad.lo.s32 	%r1, %r5, %r6, %r7;
	setp.ge.s32 	%p1, %r1, %r4;
	@%p1 bra 	$L__BB0_2;
	cvta.to.global.u64 	%rd4, %rd1;
	cvta.to.global.u64 	%rd5, %rd2;
	mul.wide.s32 	%rd6, %r1, 4;
	add.s64 	%rd7, %rd4, %rd6;
	ld.global.f32 	%f3, [%rd7];
	add.s64 	%rd8, %rd5, %rd6;
	ld.global.f32 	%f4, [%rd8];
	add.f32 	%f5, %f3, %f4;
	shl.b32 	%r8, %r1, 2;
	mov.u32 	%r9, _ZZ9vectorAddPKfS0_PfiE3sum;
	add.s32 	%r10, %r9, %r8;
	st.shared.f32 	[%r10], %f5;
$L__BB0_2:
	bar.sync 	0;
	mov.f32 	%f22, 0f00000000;
	mov.b32 	%r14, 16;
	mov.u32 	%r12, _ZZ9vectorAddPKfS0_PfiE3sum;
$L__BB0_3:
	add.s32 	%r13, %r12, %r14;
	ld.shared.f32 	%f7, [%r13+-16];
	add.f32 	%f8, %f22, %f7;
	ld.shared.f32 	%f9, [%r13+-12];
	add.f32 	%f10, %f8, %f9;
	ld.shared.f32 	%f11, [%r13+-8];
	add.f32 	%f12, %f10, %f11;
	ld.shared.f32 	%f13, [%r13+-4];
	add.f32 	%f14, %f12, %f13;
	ld.shared.f32 	%f15, [%r13];
	add.f32 	%f16, %f14, %f15;
	ld.shared.f32 	%f17, [%r13+4];
	add.f32 	%f18, %f16, %f17;
	ld.shared.f32 	%f19, [%r13+8];
	add.f32 	%f20, %f18, %f19;
	ld.shared.f32 	%f21, [%r13+12];
	add.f32 	%f22, %f20, %f21;
	add.s32 	%r14, %r14, 32;
	setp.ne.s32 	%p2, %r14, 816;
	@%p2 bra 	$L__BB0_3;
	cvta.to.global.u64 	%rd9, %rd3;
	st.global.f32 	[%rd9], %f22;
	ret;

}


// ===== COMPILED SASS (sm_100) =====

	.target	sm_100

	.elftype	@"ET_EXEC"


//--------------------- .note.nv.tkinfo           --------------------------
	.section	.note.nv.tkinfo,"",@"SHT_NOTE"
	.sectionflags	@"SHF_NOTE_NV_TKINFO"
	.tkinfo
        /*0018*/ 	.word	0x00000002
        /*0030*/ 	.string	""
        /*0030*/ 	.string	"ptxas"
        /*0030*/ 	.string	"Cuda compilation tools, release 13.0, V13.0.88"
        /*0030*/ 	.string	"Build cuda_13.0.r13.0/compiler.36424714_0"
        /*0030*/ 	.string	"-arch sm_100 -m 64 "



//--------------------- .note.nv.cuinfo           --------------------------
	.section	.note.nv.cuinfo,"",@"SHT_NOTE"
	.sectionflags	@"SHF_NOTE_NV_CUINFO"
        /*0018*/ 	.short	0x0002
        /*001a*/ 	.short	0x0064
        /*001c*/ 	.short	0x0082
	.zero		2


//--------------------- .nv.info                  --------------------------
	.section	.nv.info,"",@"SHT_CUDA_INFO"
	.align	4


	//----- nvinfo : EIATTR_REGCOUNT
	.align		4
        /*0000*/ 	.byte	0x04, 0x2f
        /*0002*/ 	.short	(.L_1 - .L_0)
	.align		4
.L_0:
        /*0004*/ 	.word	index@(_Z9vectorAddPKfS0_Pfi)
        /*0008*/ 	.word	0x0000001a


	//----- nvinfo : EIATTR_FRAME_SIZE
	.align		4
.L_1:
        /*000c*/ 	.byte	0x04, 0x11
        /*000e*/ 	.short	(.L_3 - .L_2)
	.align		4
.L_2:
        /*0010*/ 	.word	index@(_Z9vectorAddPKfS0_Pfi)
        /*0014*/ 	.word	0x00000000


	//----- nvinfo : EIATTR_MIN_STACK_SIZE
	.align		4
.L_3:
        /*0018*/ 	.byte	0x04, 0x12
        /*001a*/ 	.short	(.L_5 - .L_4)
	.align		4
.L_4:
        /*001c*/ 	.word	index@(_Z9vectorAddPKfS0_Pfi)
        /*0020*/ 	.word	0x00000000
.L_5:


//--------------------- .nv.compat                --------------------------
	.section	.nv.compat,"",@"SHT_CUDA_COMPAT_INFO"
	.align	4
        /*0000*/ 	.byte	0x02, 0x09, 0x00, 0x00, 0x02, 0x02, 0x01, 0x00, 0x02, 0x05, 0x05, 0x00, 0x03, 0x07, 0x01, 0x01
        /*0010*/ 	.byte	0x02, 0x03, 0x00, 0x00, 0x02, 0x06, 0x01, 0x00, 0x04, 0x0b, 0x08, 0x00, 0x09, 0x00, 0x00, 0x00
        /*0020*/ 	.byte	0x00, 0x00, 0x00, 0x00


//--------------------- .nv.info._Z9vectorAddPKfS0_Pfi --------------------------
	.section	.nv.info._Z9vectorAddPKfS0_Pfi,"",@"SHT_CUDA_INFO"
	.sectionflags	@""
	.align	4


	//----- nvinfo : EIATTR_CUDA_API_VERSION
	.align		4
        /*0000*/ 	.byte	0x04, 0x37
        /*0002*/ 	.short	(.L_7 - .L_6)
.L_6:
        /*0004*/ 	.word	0x00000082


	//----- nvinfo : EIATTR_KPARAM_INFO
	.align		4
.L_7:
        /*0008*/ 	.byte	0x04, 0x17
        /*000a*/ 	.short	(.L_9 - .L_8)
.L_8:
        /*000c*/ 	.word	0x00000000
        /*0010*/ 	.short	0x0003
        /*0012*/ 	.short	0x0018
        /*0014*/ 	.byte	0x00, 0xf0, 0x11, 0x00


	//----- nvinfo : EIATTR_KPARAM_INFO
	.align		4
.L_9:
        /*0018*/ 	.byte	0x04, 0x17
        /*001a*/ 	.short	(.L_11 - .L_10)
.L_10:
        /*001c*/ 	.word	0x00000000
        /*0020*/ 	.short	0x0002
        /*0022*/ 	.short	0x0010
        /*0024*/ 	.byte	0x00, 0xf5, 0x21, 0x00


	//----- nvinfo : EIATTR_KPARAM_INFO
	.align		4
.L_11:
        /*0028*/ 	.byte	0x04, 0x17
        /*002a*/ 	.short	(.L_13 - .L_12)
.L_12:
        /*002c*/ 	.word	0x00000000
        /*0030*/ 	.short	0x0001
        /*0032*/ 	.short	0x0008
        /*0034*/ 	.byte	0x00, 0xf5, 0x21, 0x00


	//----- nvinfo : EIATTR_KPARAM_INFO
	.align		4
.L_13:
        /*0038*/ 	.byte	0x04, 0x17
        /*003a*/ 	.short	(.L_15 - .L_14)
.L_14:
        /*003c*/ 	.word	0x00000000
        /*0040*/ 	.short	0x0000
        /*0042*/ 	.short	0x0000
        /*0044*/ 	.byte	0x00, 0xf5, 0x21, 0x00


	//----- nvinfo : EIATTR_SPARSE_MMA_MASK
	.align		4
.L_15:
        /*0048*/ 	.byte	0x03, 0x50
        /*004a*/ 	.short	0x0000


	//----- nvinfo : EIATTR_MAXREG_COUNT
	.align		4
        /*004c*/ 	.byte	0x03, 0x1b
        /*004e*/ 	.short	0x00ff


	//----- nvinfo : EIATTR_NUM_BARRIERS
	.align		4
        /*0050*/ 	.byte	0x02, 0x4c
        /*0052*/ 	.byte	0x01
	.zero		1


	//----- nvinfo : EIATTR_MERCURY_ISA_VERSION
	.align		4
        /*0054*/ 	.byte	0x03, 0x5f
        /*0056*/ 	.short	0x0101


	//----- nvinfo : EIATTR_VRC_CTA_INIT_COUNT
	.align		4
        /*0058*/ 	.byte	0x02, 0x4a
	.zero		1
	.zero		1


	//----- nvinfo : EIATTR_EXIT_INSTR_OFFSETS
	.align		4
        /*005c*/ 	.byte	0x04, 0x1c
        /*005e*/ 	.short	(.L_17 - .L_16)


	//   ....[0]....
.L_16:
        /*0060*/ 	.word	0x00001110


	//----- nvinfo : EIATTR_CBANK_PARAM_SIZE
	.align		4
.L_17:
        /*0064*/ 	.byte	0x03, 0x19
        /*0066*/ 	.short	0x001c


	//----- nvinfo : EIATTR_PARAM_CBANK
	.align		4
        /*0068*/ 	.byte	0x04, 0x0a
        /*006a*/ 	.short	(.L_19 - .L_18)
	.align		4
.L_18:
        /*006c*/ 	.word	index@(.nv.constant0._Z9vectorAddPKfS0_Pfi)
        /*0070*/ 	.short	0x0380
        /*0072*/ 	.short	0x001c


	//----- nvinfo : EIATTR_SW_WAR
	.align		4
.L_19:
        /*0074*/ 	.byte	0x04, 0x36
        /*0076*/ 	.short	(.L_21 - .L_20)
.L_20:
        /*0078*/ 	.word	0x00000008
.L_21:


//--------------------- .nv.callgraph             --------------------------
	.section	.nv.callgraph,"",@"SHT_CUDA_CALLGRAPH"
	.align	4
	.sectionentsize	8
	.align		4
        /*0000*/ 	.word	0x00000000
	.align		4
        /*0004*/ 	.word	0xffffffff
	.align		4
        /*0008*/ 	.word	0x00000000
	.align		4
        /*000c*/ 	.word	0xfffffffe
	.align		4
        /*0010*/ 	.word	0x00000000
	.align		4
        /*0014*/ 	.word	0xfffffffd
	.align		4
        /*0018*/ 	.word	0x00000000
	.align		4
        /*001c*/ 	.word	0xfffffffc


//--------------------- .text._Z9vectorAddPKfS0_Pfi --------------------------
	.section	.text._Z9vectorAddPKfS0_Pfi,"ax",@progbits
	.align	128
        .global         _Z9vectorAddPKfS0_Pfi
        .type           _Z9vectorAddPKfS0_Pfi,@function
        .size           _Z9vectorAddPKfS0_Pfi,(.L_x_1 - _Z9vectorAddPKfS0_Pfi)
        .other          _Z9vectorAddPKfS0_Pfi,@"STO_CUDA_ENTRY STV_DEFAULT"
_Z9vectorAddPKfS0_Pfi:
.text._Z9vectorAddPKfS0_Pfi:
[----:B------:R-:W-:Y:S01]  /*0000*/  LDC R1, c[0x0][0x37c] ;  /* 0x0000df00ff017b82 */ /* 0x000fe20000000800 */
[----:B------:R-:W0:Y:S01]  /*0010*/  S2R R5, SR_CTAID.X ;  /* 0x0000000000057919 */ /* 0x000e220000002500 */
[----:B------:R-:W0:Y:S06]  /*0020*/  LDCU UR4, c[0x0][0x360] ;  /* 0x00006c00ff0477ac */ /* 0x000e2c0008000800 */
[----:B------:R-:W1:Y:S01]  /*0030*/  LDC.64 R2, c[0x0][0x380] ;  /* 0x0000e000ff027b82 */ /* 0x000e620000000a00 */
[----:B------:R-:W0:Y:S01]  /*0040*/  S2R R0, SR_TID.X ;  /* 0x0000000000007919 */ /* 0x000e220000002100 */
[----:B------:R-:W2:Y:S01]  /*0050*/  LDCU UR5, c[0x0][0x398] ;  /* 0x00007300ff0577ac */ /* 0x000ea20008000800 */
[----:B------:R-:W3:Y:S05]  /*0060*/  LDCU.64 UR6, c[0x0][0x358] ;  /* 0x00006b00ff0677ac */ /* 0x000eea0008000a00 */
[----:B------:R-:W4:Y:S01]  /*0070*/  LDC.64 R12, c[0x0][0x388] ;  /* 0x0000e200ff0c7b82 */ /* 0x000f220000000a00 */
[----:B0-----:R-:W-:-:S05]  /*0080*/  IMAD R5, R5, UR4, R0 ;  /* 0x0000000405057c24 */ /* 0x001fca000f8e0200 */
[----:B--2---:R-:W-:-:S13]  /*0090*/  ISETP.GE.AND P0, PT, R5, UR5, PT ;  /* 0x0000000505007c0c */ /* 0x004fda000bf06270 */
[----:B-1----:R-:W-:-:S04]  /*00a0*/  @!P0 IMAD.WIDE R2, R5, 0x4, R2 ;  /* 0x0000000405028825 */ /* 0x002fc800078e0202 */
[----:B----4-:R-:W-:Y:S02]  /*00b0*/  @!P0 IMAD.WIDE R12, R5, 0x4, R12 ;  /* 0x00000004050c8825 */ /* 0x010fe400078e020c */
[----:B---3--:R-:W2:Y:S04]  /*00c0*/  @!P0 LDG.E R2, desc[UR6][R2.64] ;  /* 0x0000000602028981 */ /* 0x008ea8000c1e1900 */
[----:B------:R-:W2:Y:S01]  /*00d0*/  @!P0 LDG.E R13, desc[UR6][R12.64] ;  /* 0x000000060c0d8981 */ /* 0x000ea2000c1e1900 */
[----:B------:R-:W0:Y:S01]  /*00e0*/  S2UR UR5, SR_CgaCtaId ;  /* 0x00000000000579c3 */ /* 0x000e220000008800 */
[----:B------:R-:W-:Y:S02]  /*00f0*/  UMOV UR4, 0x400 ;  /* 0x0000040000047882 */ /* 0x000fe40000000000 */
[----:B0-----:R-:W-:-:S06]  /*0100*/  ULEA UR4, UR5, UR4, 0x18 ;  /* 0x0000000405047291 */ /* 0x001fcc000f8ec0ff */
[----:B------:R-:W-:Y:S01]  /*0110*/  @!P0 LEA R21, R5, UR4, 0x2 ;  /* 0x0000000405158c11 */ /* 0x000fe2000f8e10ff */
[----:B--2---:R-:W-:Y:S02]  /*0120*/  @!P0 FADD R0, R2, R13 ;  /* 0x0000000d02008221 */ /* 0x004fe40000000000 */
[----:B------:R-:W0:Y:S03]  /*0130*/  LDC.64 R2, c[0x0][0x390] ;  /* 0x0000e400ff027b82 */ /* 0x000e260000000a00 */
[----:B------:R-:W-:Y:S05]  /*0140*/  @!P0 STS [R21], R0 ;  /* 0x0000000015008388 */ /* 0x000fea0000000800 */
[----:B------:R-:W-:Y:S06]  /*0150*/  BAR.SYNC.DEFER_BLOCKING 0x0 ;  /* 0x0000000000007b1d */ /* 0x000fec0000010000 */
[----:B------:R-:W1:Y:S04]  /*0160*/  LDS.128 R4, [UR4] ;  /* 0x00000004ff047984 */ /* 0x000e680008000c00 */
[----:B------:R-:W2:Y:S04]  /*0170*/  LDS.128 R8, [UR4+0x10] ;  /* 0x00001004ff087984 */ /* 0x000ea80008000c00 */
[----:B------:R-:W3:Y:S04]  /*0180*/  LDS.128 R16, [UR4+0x20] ;  /* 0x00002004ff107984 */ /* 0x000ee80008000c00 */
[----:B------:R-:W4:Y:S04]  /*0190*/  LDS.128 R12, [UR4+0x30] ;  /* 0x00003004ff0c7984 */ /* 0x000f280008000c00 */
[----:B------:R-:W-:Y:S01]  /*01a0*/  LDS.128 R20, [UR4+0x2d0] ;  /* 0x0002d004ff147984 */ /* 0x000fe20008000c00 */
[----:B-1----:R-:W-:-:S04]  /*01b0*/  FADD R4, RZ, R4 ;  /* 0x00000004ff047221 */ /* 0x002fc80000000000 */
[----:B------:R-:W-:-:S04]  /*01c0*/  FADD R5, R4, R5 ;  /* 0x0000000504057221 */ /* 0x000fc80000000000 */
[----:B------:R-:W-:-:S04]  /*01d0*/  FADD R6, R5, R6 ;  /* 0x0000000605067221 */ /* 0x000fc80000000000 */
[----:B------:R-:W-:-:S04]  /*01e0*/  FADD R7, R6, R7 ;  /* 0x0000000706077221 */ /* 0x000fc80000000000 */
[----:B--2---:R-:W-:Y:S02]  /*01f0*/  FADD R8, R7, R8 ;  /* 0x0000000807087221 */ /* 0x004fe40000000000 */
[----:B------:R-:W1:Y:S02]  /*0200*/  LDS.128 R4, [UR4+0x40] ;  /* 0x00004004ff047984 */ /* 0x000e640008000c00 */
[----:B------:R-:W-:-:S04]  /*0210*/  FADD R9, R8, R9 ;  /* 0x0000000908097221 */ /* 0x000fc80000000000 */
[----:B------:R-:W-:-:S04]  /*0220*/  FADD R10, R9, R10 ;  /* 0x0000000a090a7221 */ /* 0x000fc80000000000 */
[----:B------:R-:W-:-:S04]  /*0230*/  FADD R11, R10, R11 ;  /* 0x0000000b0a0b7221 */ /* 0x000fc80000000000 */
[----:B---3--:R-:W-:Y:S02]  /*0240*/  FADD R16, R11, R16 ;  /* 0x000000100b107221 */ /* 0x008fe40000000000 */
[----:B------:R-:W2:Y:S02]  /*0250*/  LDS.128 R8, [UR4+0x50] ;  /* 0x00005004ff087984 */ /* 0x000ea40008000c00 */
[----:B------:R-:W-:-:S04]  /*0260*/  FADD R17, R16, R17 ;  /* 0x0000001110117221 */ /* 0x000fc80000000000 */
[----:B------:R-:W-:-:S04]  /*0270*/  FADD R18, R17, R18 ;  /* 0x0000001211127221 */ /* 0x000fc80000000000 */
[----:B------:R-:W-:-:S04]  /*0280*/  FADD R19, R18, R19 ;  /* 0x0000001312137221 */ /* 0x000fc80000000000 */
[----:B----4-:R-:W-:Y:S02]  /*0290*/  FADD R12, R19, R12 ;  /* 0x0000000c130c7221 */ /* 0x010fe40000000000 */
[----:B------:R-:W3:Y:S02]  /*02a0*/  LDS.128 R16, [UR4+0x60] ;  /* 0x00006004ff107984 */ /* 0x000ee40008000c00 */
[----:B------:R-:W-:-:S04]  /*02b0*/  FADD R13, R12, R13 ;  /* 0x0000000d0c0d7221 */ /* 0x000fc80000000000 */
[----:B------:R-:W-:-:S04]  /*02c0*/  FADD R14, R13, R14 ;  /* 0x0000000e0d0e7221 */ /* 0x000fc80000000000 */
[----:B------:R-:W-:-:S04]  /*02d0*/  FADD R15, R14, R15 ;  /* 0x0000000f0e0f7221 */ /* 0x000fc80000000000 */
[----:B-1----:R-:W-:Y:S02]  /*02e0*/  FADD R4, R15, R4 ;  /* 0x000000040f047221 */ /* 0x002fe40000000000 */
[----:B------:R-:W1:Y:S02]  /*02f0*/  LDS.128 R12, [UR4+0x70] ;  /* 0x00007004ff0c7984 */ /* 0x000e640008000c00 */
[----:B------:R-:W-:-:S04]  /*0300*/  FADD R5, R4, R5 ;  /* 0x0000000504057221 */ /* 0x000fc80000000000 */
[----:B------:R-:W-:-:S04]  /*0310*/  FADD R6, R5, R6 ;  /* 0x0000000605067221 */ /* 0x000fc80000000000 */
[----:B------:R-:W-:-:S04]  /*0320*/  FADD R7, R6, R7 ;  /* 0x0000000706077221 */ /* 0x000fc80000000000 */
[----:B--2---:R-:W-:Y:S02]  /*0330*/  FADD R8, R7, R8 ;  /* 0x0000000807087221 */ /* 0x004fe40000000000 */
[----:B------:R-:W2:Y:S02]  /*0340*/  LDS.128 R4, [UR4+0x80] ;  /* 0x00008004ff047984 */ /* 0x000ea40008000c00 */
[----:B------:R-:W-:-:S04]  /*0350*/  FADD R9, R8, R9 ;  /* 0x0000000908097221 */ /* 0x000fc80000000000 */
[----:B------:R-:W-:-:S04]  /*0360*/  FADD R10, R9, R10 ;  /* 0x0000000a090a7221 */ /* 0x000fc80000000000 */
[----:B------:R-:W-:-:S04]  /*0370*/  FADD R11, R10, R11 ;  /* 0x0000000b0a0b7221 */ /* 0x000fc80000000000 */
[----:B---3--:R-:W-:Y:S02]  /*0380*/  FADD R16, R11, R16 ;  /* 0x000000100b107221 */ /* 0x008fe40000000000 */
        /* <DEDUP_REMOVED lines=190> */
[----:B------:R-:W-:Y:S02]  /*0f70*/  LDS.128 R12, [UR4+0x310] ;  /* 0x00031004ff0c7984 */ /* 0x000fe40008000c00 */
[----:B------:R-:W-:-:S04]  /*0f80*/  FADD R5, R4, R5 ;  /* 0x0000000504057221 */ /* 0x000fc80000000000 */
[----:B------:R-:W-:-:S04]  /*0f90*/  FADD R6, R5, R6 ;  /* 0x0000000605067221 */ /* 0x000fc80000000000 */
[----:B------:R-:W-:-:S04]  /*0fa0*/  FADD R7, R6, R7 ;  /* 0x0000000706077221 */ /* 0x000fc80000000000 */
[----:B------:R-:W-:Y:S02]  /*0fb0*/  FADD R20, R7, R20 ;  /* 0x0000001407147221 */ /* 0x000fe40000000000 */
[----:B------:R-:W2:Y:S02]  /*0fc0*/  LDS.128 R4, [UR4+0x300] ;  /* 0x00030004ff047984 */ /* 0x000ea40008000c00 */
[----:B------:R-:W-:-:S04]  /*0fd0*/  FADD R21, R20, R21 ;  /* 0x0000001514157221 */ /* 0x000fc80000000000 */
[----:B------:R-:W-:-:S04]  /*0fe0*/  FADD R22, R21, R22 ;  /* 0x0000001615167221 */ /* 0x000fc80000000000 */
[----:B------:R-:W-:-:S04]  /*0ff0*/  FADD R23, R22, R23 ;  /* 0x0000001716177221 */ /* 0x000fc80000000000 */
[----:B---3--:R-:W-:-:S04]  /*1000*/  FADD R8, R23, R8 ;  /* 0x0000000817087221 */ /* 0x008fc80000000000 */
[----:B------:R-:W-:-:S04]  /*1010*/  FADD R9, R8, R9 ;  /* 0x0000000908097221 */ /* 0x000fc80000000000 */
[----:B------:R-:W-:-:S04]  /*1020*/  FADD R10, R9, R10 ;  /* 0x0000000a090a7221 */ /* 0x000fc80000000000 */
[----:B------:R-:W-:-:S04]  /*1030*/  FADD R11, R10, R11 ;  /* 0x0000000b0a0b7221 */ /* 0x000fc80000000000 */
[----:B-1----:R-:W-:-:S04]  /*1040*/  FADD R16, R11, R16 ;  /* 0x000000100b107221 */ /* 0x002fc80000000000 */
[----:B------:R-:W-:-:S04]  /*1050*/  FADD R17, R16, R17 ;  /* 0x0000001110117221 */ /* 0x000fc80000000000 */
[----:B------:R-:W-:-:S04]  /*1060*/  FADD R18, R17, R18 ;  /* 0x0000001211127221 */ /* 0x000fc80000000000 */
[----:B------:R-:W-:-:S04]  /*1070*/  FADD R19, R18, R19 ;  /* 0x0000001312137221 */ /* 0x000fc80000000000 */
[----:B--2---:R-:W-:-:S04]  /*1080*/  FADD R4, R4, R19 ;  /* 0x0000001304047221 */ /* 0x004fc80000000000 */
[----:B------:R-:W-:-:S04]  /*1090*/  FADD R5, R4, R5 ;  /* 0x0000000504057221 */ /* 0x000fc80000000000 */
[----:B------:R-:W-:-:S04]  /*10a0*/  FADD R6, R5, R6 ;  /* 0x0000000605067221 */ /* 0x000fc80000000000 */
[----:B------:R-:W-:-:S04]  /*10b0*/  FADD R7, R6, R7 ;  /* 0x0000000706077221 */ /* 0x000fc80000000000 */
[----:B------:R-:W-:-:S04]  /*10c0*/  FADD R12, R7, R12 ;  /* 0x0000000c070c7221 */ /* 0x000fc80000000000 */
[----:B------:R-:W-:-:S04]  /*10d0*/  FADD R13, R12, R13 ;  /* 0x0000000d0c0d7221 */ /* 0x000fc80000000000 */
[----:B------:R-:W-:-:S04]  /*10e0*/  FADD R14, R13, R14 ;  /* 0x0000000e0d0e7221 */ /* 0x000fc80000000000 */
[----:B------:R-:W-:-:S05]  /*10f0*/  FADD R15, R14, R15 ;  /* 0x0000000f0e0f7221 */ /* 0x000fca0000000000 */
[----:B0-----:R-:W-:Y:S01]  /*1100*/  STG.E desc[UR6][R2.64], R15 ;  /* 0x0000000f02007986 */ /* 0x001fe2000c101906 */
[----:B------:R-:W-:Y:S05]  /*1110*/  EXIT ;  /* 0x000000000000794d */ /* 0x000fea0003800000 */
.L_x_0:
[----:B------:R-:W-:-:S00]  /*1120*/  BRA `(.L_x_0) ;  /* 0xfffffffc00fc7947 */ /* 0x000fc0000383ffff */
[----:B------:R-:W-:-:S00]  /*1130*/  NOP ;  /* 0x0000000000007918 */ /* 0x000fc00000000000 */
        /* <DEDUP_REMOVED lines=12> */
.L_x_1:


//--------------------- .nv.shared._Z9vectorAddPKfS0_Pfi --------------------------
	.section	.nv.shared._Z9vectorAddPKfS0_Pfi,"aw",@nobits
	.sectionflags	@""
	.align	4
.nv.shared._Z9vectorAddPKfS0_Pfi:
	.zero		1824


//--------------------- .nv.shared.reserved.0     --------------------------
	.section	.nv.shared.reserved.0,"aw",@nobits
	.weak		__nv_reservedSMEM_offset_0_alias
	.size		__nv_reservedSMEM_offset_0_alias, 0, 64
	.other		__nv_reservedSMEM_offset_0_alias,@"STO_CUDA_RESERVED_SHARED STV_DEFAULT"
__nv_reservedSMEM_offset_0_alias:
	.zero		0
	.zero		64


//--------------------- .nv.constant0._Z9vectorAddPKfS0_Pfi --------------------------
	.section	.nv.constant0._Z9vectorAddPKfS0_Pfi,"a",@progbits
	.sectionflags	@""
	.align	4
.nv.constant0._Z9vectorAddPKfS0_Pfi:
	.zero		924


//--------------------- SYMBOLS --------------------------

	.type		.nv.reservedSmem.offset0,@object
	.size		.nv.reservedSmem.offset0,0x4
	.type		.nv.reservedSmem.cap,@object
	.size		.nv.reservedSmem.cap,0x4
